//
// Generated by NVIDIA NVVM Compiler
//
// Compiler Build ID: CL-36424714
// Cuda compilation tools, release 13.0, V13.0.88
// Based on NVVM 20.0.0
//

.version 9.0
.target sm_100
.address_size 64

	// .globl	_Z15vecAddOneDevicePiS_i

.visible .entry _Z15vecAddOneDevicePiS_i(
	.param .u64 .ptr .align 1 _Z15vecAddOneDevicePiS_i_param_0,
	.param .u64 .ptr .align 1 _Z15vecAddOneDevicePiS_i_param_1,
	.param .u32 _Z15vecAddOneDevicePiS_i_param_2
)
{
	.reg .pred 	%p<2>;
	.reg .b32 	%r<7>;
	.reg .b64 	%rd<8>;

	ld.param.u64 	%rd1, [_Z15vecAddOneDevicePiS_i_param_0];
	ld.param.u64 	%rd2, [_Z15vecAddOneDevicePiS_i_param_1];
	mov.u32 	%r2, %ctaid.x;
	mov.u32 	%r3, %ntid.x;
	mov.u32 	%r4, %tid.x;
	mad.lo.s32 	%r1, %r2, %r3, %r4;
	setp.gt.u32 	%p1, %r1, 24;
	@%p1 bra 	$L__BB0_2;
	cvta.to.global.u64 	%rd3, %rd1;
	cvta.to.global.u64 	%rd4, %rd2;
	mul.wide.u32 	%rd5, %r1, 4;
	add.s64 	%rd6, %rd3, %rd5;
	ld.global.u32 	%r5, [%rd6];
	add.s32 	%r6, %r5, 1;
	add.s64 	%rd7, %rd4, %rd5;
	st.global.u32 	[%rd7], %r6;
$L__BB0_2:
	ret;

}


// ===== COMPILED SASS (sm_100) =====

	.target	sm_100

	.elftype	@"ET_EXEC"


//--------------------- .note.nv.tkinfo           --------------------------
	.section	.note.nv.tkinfo,"",@"SHT_NOTE"
	.sectionflags	@"SHF_NOTE_NV_TKINFO"
	.tkinfo
        /*0018*/ 	.word	0x00000002
        /*0030*/ 	.string	""
        /*0030*/ 	.string	"ptxas"
        /*0030*/ 	.string	"Cuda compilation tools, release 13.0, V13.0.88"
        /*0030*/ 	.string	"Build cuda_13.0.r13.0/compiler.36424714_0"
        /*0030*/ 	.string	"-arch sm_100 -m 64 "



//--------------------- .note.nv.cuinfo           --------------------------
	.section	.note.nv.cuinfo,"",@"SHT_NOTE"
	.sectionflags	@"SHF_NOTE_NV_CUINFO"
        /*0018*/ 	.short	0x0002
        /*001a*/ 	.short	0x0064
        /*001c*/ 	.short	0x0082
	.zero		2


//--------------------- .nv.info                  --------------------------
	.section	.nv.info,"",@"SHT_CUDA_INFO"
	.align	4


	//----- nvinfo : EIATTR_REGCOUNT
	.align		4
        /*0000*/ 	.byte	0x04, 0x2f
        /*0002*/ 	.short	(.L_1 - .L_0)
	.align		4
.L_0:
        /*0004*/ 	.word	index@(_Z15vecAddOneDevicePiS_i)
        /*0008*/ 	.word	0x0000000a


	//----- nvinfo : EIATTR_FRAME_SIZE
	.align		4
.L_1:
        /*000c*/ 	.byte	0x04, 0x11
        /*000e*/ 	.short	(.L_3 - .L_2)
	.align		4
.L_2:
        /*0010*/ 	.word	index@(_Z15vecAddOneDevicePiS_i)
        /*0014*/ 	.word	0x00000000


	//----- nvinfo : EIATTR_MIN_STACK_SIZE
	.align		4
.L_3:
        /*0018*/ 	.byte	0x04, 0x12
        /*001a*/ 	.short	(.L_5 - .L_4)
	.align		4
.L_4:
        /*001c*/ 	.word	index@(_Z15vecAddOneDevicePiS_i)
        /*0020*/ 	.word	0x00000000
.L_5:


//--------------------- .nv.compat                --------------------------
	.section	.nv.compat,"",@"SHT_CUDA_COMPAT_INFO"
	.align	4
        /*0000*/ 	.byte	0x02, 0x09, 0x00, 0x00, 0x02, 0x02, 0x01, 0x00, 0x02, 0x05, 0x05, 0x00, 0x03, 0x07, 0x01, 0x01
        /*0010*/ 	.byte	0x02, 0x03, 0x00, 0x00, 0x02, 0x06, 0x01, 0x00, 0x04, 0x0b, 0x08, 0x00, 0x09, 0x00, 0x00, 0x00
        /*0020*/ 	.byte	0x00, 0x00, 0x00, 0x00


//--------------------- .nv.info._Z15vecAddOneDevicePiS_i --------------------------
	.section	.nv.info._Z15vecAddOneDevicePiS_i,"",@"SHT_CUDA_INFO"
	.sectionflags	@""
	.align	4


	//----- nvinfo : EIATTR_CUDA_API_VERSION
	.align		4
        /*0000*/ 	.byte	0x04, 0x37
        /*0002*/ 	.short	(.L_7 - .L_6)
.L_6:
        /*0004*/ 	.word	0x00000082


	//----- nvinfo : EIATTR_KPARAM_INFO
	.align		4
.L_7:
        /*0008*/ 	.byte	0x04, 0x17
        /*000a*/ 	.short	(.L_9 - .L_8)
.L_8:
        /*000c*/ 	.word	0x00000000
        /*0010*/ 	.short	0x0002
        /*0012*/ 	.short	0x0010
        /*0014*/ 	.byte	0x00, 0xf0, 0x11, 0x00


	//----- nvinfo : EIATTR_KPARAM_INFO
	.align		4
.L_9:
        /*0018*/ 	.byte	0x04, 0x17
        /*001a*/ 	.short	(.L_11 - .L_10)
.L_10:
        /*001c*/ 	.word	0x00000000
        /*0020*/ 	.short	0x0001
        /*0022*/ 	.short	0x0008
        /*0024*/ 	.byte	0x00, 0xf5, 0x21, 0x00


	//----- nvinfo : EIATTR_KPARAM_INFO
	.align		4
.L_11:
        /*0028*/ 	.byte	0x04, 0x17
        /*002a*/ 	.short	(.L_13 - .L_12)
.L_12:
        /*002c*/ 	.word	0x00000000
        /*0030*/ 	.short	0x0000
        /*0032*/ 	.short	0x0000
        /*0034*/ 	.byte	0x00, 0xf5, 0x21, 0x00


	//----- nvinfo : EIATTR_SPARSE_MMA_MASK
	.align		4
.L_13:
        /*0038*/ 	.byte	0x03, 0x50
        /*003a*/ 	.short	0x0000


	//----- nvinfo : EIATTR_MAXREG_COUNT
	.align		4
        /*003c*/ 	.byte	0x03, 0x1b
        /*003e*/ 	.short	0x00ff


	//----- nvinfo : EIATTR_MERCURY_ISA_VERSION
	.align		4
        /*0040*/ 	.byte	0x03, 0x5f
        /*0042*/ 	.short	0x0101


	//----- nvinfo : EIATTR_VRC_CTA_INIT_COUNT
	.align		4
        /*0044*/ 	.byte	0x02, 0x4a
	.zero		1
	.zero		1


	//----- nvinfo : EIATTR_EXIT_INSTR_OFFSETS
	.align		4
        /*0048*/ 	.byte	0x04, 0x1c
        /*004a*/ 	.short	(.L_15 - .L_14)


	//   ....[0]....
.L_14:
        /*004c*/ 	.word	0x00000060


	//   ....[1]....
        /*0050*/ 	.word	0x000000f0


	//----- nvinfo : EIATTR_CBANK_PARAM_SIZE
	.align		4
.L_15:
        /*0054*/ 	.byte	0x03, 0x19
        /*0056*/ 	.short	0x0014


	//----- nvinfo : EIATTR_PARAM_CBANK
	.align		4
        /*0058*/ 	.byte	0x04, 0x0a
        /*005a*/ 	.short	(.L_17 - .L_16)
	.align		4
.L_16:
        /*005c*/ 	.word	index@(.nv.constant0._Z15vecAddOneDevicePiS_i)
        /*0060*/ 	.short	0x0380
        /*0062*/ 	.short	0x0014


	//----- nvinfo : EIATTR_SW_WAR
	.align		4
.L_17:
        /*0064*/ 	.byte	0x04, 0x36
        /*0066*/ 	.short	(.L_19 - .L_18)
.L_18:
        /*0068*/ 	.word	0x00000008
.L_19:


//--------------------- .nv.callgraph             --------------------------
	.section	.nv.callgraph,"",@"SHT_CUDA_CALLGRAPH"
	.align	4
	.sectionentsize	8
	.align		4
        /*0000*/ 	.word	0x00000000
	.align		4
        /*0004*/ 	.word	0xffffffff
	.align		4
        /*0008*/ 	.word	0x00000000
	.align		4
        /*000c*/ 	.word	0xfffffffe
	.align		4
        /*0010*/ 	.word	0x00000000
	.align		4
        /*0014*/ 	.word	0xfffffffd
	.align		4
        /*0018*/ 	.word	0x00000000
	.align		4
        /*001c*/ 	.word	0xfffffffc


//--------------------- .text._Z15vecAddOneDevicePiS_i --------------------------
	.section	.text._Z15vecAddOneDevicePiS_i,"ax",@progbits
	.align	128
        .global         _Z15vecAddOneDevicePiS_i
        .type           _Z15vecAddOneDevicePiS_i,@function
        .size           _Z15vecAddOneDevicePiS_i,(.L_x_1 - _Z15vecAddOneDevicePiS_i)
        .other          _Z15vecAddOneDevicePiS_i,@"STO_CUDA_ENTRY STV_DEFAULT"
_Z15vecAddOneDevicePiS_i:
.text._Z15vecAddOneDevicePiS_i:
[----:B------:R-:W-:Y:S01]  /*0000*/  LDC R1, c[0x0][0x37c] ;  /* 0x0000df00ff017b82 */ /* 0x000fe20000000800 */
[----:B------:R-:W0:Y:S07]  /*0010*/  S2R R0, SR_TID.X ;  /* 0x0000000000007919 */ /* 0x000e2e0000002100 */
[----:B------:R-:W0:Y:S08]  /*0020*/  S2UR UR4, SR_CTAID.X ;  /* 0x00000000000479c3 */ /* 0x000e300000002500 */
[----:B------:R-:W0:Y:S02]  /*0030*/  LDC R7, c[0x0][0x360] ;  /* 0x0000d800ff077b82 */ /* 0x000e240000000800 */
[----:B0-----:R-:W-:-:S05]  /*0040*/  IMAD R7, R7, UR4, R0 ;  /* 0x0000000407077c24 */ /* 0x001fca000f8e0200 */
[----:B------:R-:W-:-:S13]  /*0050*/  ISETP.GT.U32.AND P0, PT, R7, 0x18, PT ;  /* 0x000000180700780c */ /* 0x000fda0003f04070 */
[----:B------:R-:W-:Y:S05]  /*0060*/  @P0 EXIT ;  /* 0x000000000000094d */ /* 0x000fea0003800000 */
[----:B------:R-:W0:Y:S01]  /*0070*/  LDC.64 R2, c[0x0][0x380] ;  /* 0x0000e000ff027b82 */ /* 0x000e220000000a00 */
[----:B------:R-:W1:Y:S07]  /*0080*/  LDCU.64 UR4, c[0x0][0x358] ;  /* 0x00006b00ff0477ac */ /* 0x000e6e0008000a00 */
[----:B------:R-:W2:Y:S01]  /*0090*/  LDC.64 R4, c[0x0][0x388] ;  /* 0x0000e200ff047b82 */ /* 0x000ea20000000a00 */
[----:B0-----:R-:W-:-:S06]  /*00a0*/  IMAD.WIDE.U32 R2, R7, 0x4, R2 ;  /* 0x0000000407027825 */ /* 0x001fcc00078e0002 */
[----:B-1----:R-:W3:Y:S01]  /*00b0*/  LDG.E R2, desc[UR4][R2.64] ;  /* 0x0000000402027981 */ /* 0x002ee2000c1e1900 */
[----:B--2---:R-:W-:Y:S01]  /*00c0*/  IMAD.WIDE.U32 R4, R7, 0x4, R4 ;  /* 0x0000000407047825 */ /* 0x004fe200078e0004 */
[----:B---3--:R-:W-:-:S05]  /*00d0*/  IADD3 R7, PT, PT, R2, 0x1, RZ ;  /* 0x0000000102077810 */ /* 0x008fca0007ffe0ff */
[----:B------:R-:W-:Y:S01]  /*00e0*/  STG.E desc[UR4][R4.64], R7 ;  /* 0x0000000704007986 */ /* 0x000fe2000c101904 */
[----:B------:R-:W-:Y:S05]  /*00f0*/  EXIT ;  /* 0x000000000000794d */ /* 0x000fea0003800000 */
.L_x_0:
[----:B------:R-:W-:-:S00]  /*0100*/  BRA `(.L_x_0) ;  /* 0xfffffffc00fc7947 */ /* 0x000fc0000383ffff */
[----:B------:R-:W-:-:S00]  /*0110*/  NOP ;  /* 0x0000000000007918 */ /* 0x000fc00000000000 */
        /* <DEDUP_REMOVED lines=14> */
.L_x_1:


//--------------------- .nv.shared.reserved.0     --------------------------
	.section	.nv.shared.reserved.0,"aw",@nobits
	.weak		__nv_reservedSMEM_offset_0_alias
	.size		__nv_reservedSMEM_offset_0_alias, 0, 64
	.other		__nv_reservedSMEM_offset_0_alias,@"STO_CUDA_RESERVED_SHARED STV_DEFAULT"
__nv_reservedSMEM_offset_0_alias:
	.zero		0
	.zero		64


//--------------------- .nv.constant0._Z15vecAddOneDevicePiS_i --------------------------
	.section	.nv.constant0._Z15vecAddOneDevicePiS_i,"a",@progbits
	.sectionflags	@""
	.align	4
.nv.constant0._Z15vecAddOneDevicePiS_i:
	.zero		916


//--------------------- SYMBOLS --------------------------

	.type		.nv.reservedSmem.offset0,@object
	.size		.nv.reservedSmem.offset0,0x4
